//
// Generated by NVIDIA NVVM Compiler
//
// Compiler Build ID: CL-36424714
// Cuda compilation tools, release 13.0, V13.0.88
// Based on NVVM 20.0.0
//

.version 9.0
.target sm_100
.address_size 64

	// .globl	_Z11reduce_fluxjjjjjPKdS0_S0_S0_S0_S0_S0_S0_S0_S0_S0_S0_S0_S0_S0_S0_S0_S0_Pd
.extern .shared .align 16 .b8 local_scalar[];

.visible .entry _Z11reduce_fluxjjjjjPKdS0_S0_S0_S0_S0_S0_S0_S0_S0_S0_S0_S0_S0_S0_S0_S0_S0_Pd(
	.param .u32 _Z11reduce_fluxjjjjjPKdS0_S0_S0_S0_S0_S0_S0_S0_S0_S0_S0_S0_S0_S0_S0_S0_S0_Pd_param_0,
	.param .u32 _Z11reduce_fluxjjjjjPKdS0_S0_S0_S0_S0_S0_S0_S0_S0_S0_S0_S0_S0_S0_S0_S0_S0_Pd_param_1,
	.param .u32 _Z11reduce_fluxjjjjjPKdS0_S0_S0_S0_S0_S0_S0_S0_S0_S0_S0_S0_S0_S0_S0_S0_S0_Pd_param_2,
	.param .u32 _Z11reduce_fluxjjjjjPKdS0_S0_S0_S0_S0_S0_S0_S0_S0_S0_S0_S0_S0_S0_S0_S0_S0_Pd_param_3,
	.param .u32 _Z11reduce_fluxjjjjjPKdS0_S0_S0_S0_S0_S0_S0_S0_S0_S0_S0_S0_S0_S0_S0_S0_S0_Pd_param_4,
	.param .u64 .ptr .align 1 _Z11reduce_fluxjjjjjPKdS0_S0_S0_S0_S0_S0_S0_S0_S0_S0_S0_S0_S0_S0_S0_S0_S0_Pd_param_5,
	.param .u64 .ptr .align 1 _Z11reduce_fluxjjjjjPKdS0_S0_S0_S0_S0_S0_S0_S0_S0_S0_S0_S0_S0_S0_S0_S0_S0_Pd_param_6,
	.param .u64 .ptr .align 1 _Z11reduce_fluxjjjjjPKdS0_S0_S0_S0_S0_S0_S0_S0_S0_S0_S0_S0_S0_S0_S0_S0_S0_Pd_param_7,
	.param .u64 .ptr .align 1 _Z11reduce_fluxjjjjjPKdS0_S0_S0_S0_S0_S0_S0_S0_S0_S0_S0_S0_S0_S0_S0_S0_S0_Pd_param_8,
	.param .u64 .ptr .align 1 _Z11reduce_fluxjjjjjPKdS0_S0_S0_S0_S0_S0_S0_S0_S0_S0_S0_S0_S0_S0_S0_S0_S0_Pd_param_9,
	.param .u64 .ptr .align 1 _Z11reduce_fluxjjjjjPKdS0_S0_S0_S0_S0_S0_S0_S0_S0_S0_S0_S0_S0_S0_S0_S0_S0_Pd_param_10,
	.param .u64 .ptr .align 1 _Z11reduce_fluxjjjjjPKdS0_S0_S0_S0_S0_S0_S0_S0_S0_S0_S0_S0_S0_S0_S0_S0_S0_Pd_param_11,
	.param .u64 .ptr .align 1 _Z11reduce_fluxjjjjjPKdS0_S0_S0_S0_S0_S0_S0_S0_S0_S0_S0_S0_S0_S0_S0_S0_S0_Pd_param_12,
	.param .u64 .ptr .align 1 _Z11reduce_fluxjjjjjPKdS0_S0_S0_S0_S0_S0_S0_S0_S0_S0_S0_S0_S0_S0_S0_S0_S0_Pd_param_13,
	.param .u64 .ptr .align 1 _Z11reduce_fluxjjjjjPKdS0_S0_S0_S0_S0_S0_S0_S0_S0_S0_S0_S0_S0_S0_S0_S0_S0_Pd_param_14,
	.param .u64 .ptr .align 1 _Z11reduce_fluxjjjjjPKdS0_S0_S0_S0_S0_S0_S0_S0_S0_S0_S0_S0_S0_S0_S0_S0_S0_Pd_param_15,
	.param .u64 .ptr .align 1 _Z11reduce_fluxjjjjjPKdS0_S0_S0_S0_S0_S0_S0_S0_S0_S0_S0_S0_S0_S0_S0_S0_S0_Pd_param_16,
	.param .u64 .ptr .align 1 _Z11reduce_fluxjjjjjPKdS0_S0_S0_S0_S0_S0_S0_S0_S0_S0_S0_S0_S0_S0_S0_S0_S0_Pd_param_17,
	.param .u64 .ptr .align 1 _Z11reduce_fluxjjjjjPKdS0_S0_S0_S0_S0_S0_S0_S0_S0_S0_S0_S0_S0_S0_S0_S0_S0_Pd_param_18,
	.param .u64 .ptr .align 1 _Z11reduce_fluxjjjjjPKdS0_S0_S0_S0_S0_S0_S0_S0_S0_S0_S0_S0_S0_S0_S0_S0_S0_Pd_param_19,
	.param .u64 .ptr .align 1 _Z11reduce_fluxjjjjjPKdS0_S0_S0_S0_S0_S0_S0_S0_S0_S0_S0_S0_S0_S0_S0_S0_S0_Pd_param_20,
	.param .u64 .ptr .align 1 _Z11reduce_fluxjjjjjPKdS0_S0_S0_S0_S0_S0_S0_S0_S0_S0_S0_S0_S0_S0_S0_S0_S0_Pd_param_21,
	.param .u64 .ptr .align 1 _Z11reduce_fluxjjjjjPKdS0_S0_S0_S0_S0_S0_S0_S0_S0_S0_S0_S0_S0_S0_S0_S0_S0_Pd_param_22,
	.param .u64 .ptr .align 1 _Z11reduce_fluxjjjjjPKdS0_S0_S0_S0_S0_S0_S0_S0_S0_S0_S0_S0_S0_S0_S0_S0_S0_Pd_param_23
)
{
	.reg .pred 	%p<9>;
	.reg .b32 	%r<42>;
	.reg .b64 	%rd<100>;
	.reg .b64 	%fd<75>;

	ld.param.u32 	%r13, [_Z11reduce_fluxjjjjjPKdS0_S0_S0_S0_S0_S0_S0_S0_S0_S0_S0_S0_S0_S0_S0_S0_S0_Pd_param_0];
	ld.param.u32 	%r14, [_Z11reduce_fluxjjjjjPKdS0_S0_S0_S0_S0_S0_S0_S0_S0_S0_S0_S0_S0_S0_S0_S0_S0_Pd_param_1];
	ld.param.u32 	%r17, [_Z11reduce_fluxjjjjjPKdS0_S0_S0_S0_S0_S0_S0_S0_S0_S0_S0_S0_S0_S0_S0_S0_S0_Pd_param_2];
	ld.param.u32 	%r15, [_Z11reduce_fluxjjjjjPKdS0_S0_S0_S0_S0_S0_S0_S0_S0_S0_S0_S0_S0_S0_S0_S0_S0_Pd_param_3];
	ld.param.u32 	%r16, [_Z11reduce_fluxjjjjjPKdS0_S0_S0_S0_S0_S0_S0_S0_S0_S0_S0_S0_S0_S0_S0_S0_S0_Pd_param_4];
	ld.param.u64 	%rd25, [_Z11reduce_fluxjjjjjPKdS0_S0_S0_S0_S0_S0_S0_S0_S0_S0_S0_S0_S0_S0_S0_S0_S0_Pd_param_13];
	ld.param.u64 	%rd26, [_Z11reduce_fluxjjjjjPKdS0_S0_S0_S0_S0_S0_S0_S0_S0_S0_S0_S0_S0_S0_S0_S0_S0_Pd_param_14];
	ld.param.u64 	%rd27, [_Z11reduce_fluxjjjjjPKdS0_S0_S0_S0_S0_S0_S0_S0_S0_S0_S0_S0_S0_S0_S0_S0_S0_Pd_param_15];
	ld.param.u64 	%rd28, [_Z11reduce_fluxjjjjjPKdS0_S0_S0_S0_S0_S0_S0_S0_S0_S0_S0_S0_S0_S0_S0_S0_S0_Pd_param_16];
	ld.param.u64 	%rd29, [_Z11reduce_fluxjjjjjPKdS0_S0_S0_S0_S0_S0_S0_S0_S0_S0_S0_S0_S0_S0_S0_S0_S0_Pd_param_17];
	ld.param.u64 	%rd30, [_Z11reduce_fluxjjjjjPKdS0_S0_S0_S0_S0_S0_S0_S0_S0_S0_S0_S0_S0_S0_S0_S0_S0_Pd_param_18];
	ld.param.u64 	%rd31, [_Z11reduce_fluxjjjjjPKdS0_S0_S0_S0_S0_S0_S0_S0_S0_S0_S0_S0_S0_S0_S0_S0_S0_Pd_param_19];
	ld.param.u64 	%rd32, [_Z11reduce_fluxjjjjjPKdS0_S0_S0_S0_S0_S0_S0_S0_S0_S0_S0_S0_S0_S0_S0_S0_S0_Pd_param_20];
	cvta.to.global.u64 	%rd1, %rd32;
	cvta.to.global.u64 	%rd2, %rd31;
	cvta.to.global.u64 	%rd3, %rd30;
	cvta.to.global.u64 	%rd4, %rd29;
	cvta.to.global.u64 	%rd5, %rd28;
	cvta.to.global.u64 	%rd6, %rd27;
	cvta.to.global.u64 	%rd7, %rd26;
	cvta.to.global.u64 	%rd8, %rd25;
	mov.u32 	%r1, %tid.x;
	mov.u32 	%r18, %ctaid.x;
	cvt.u64.u32 	%rd9, %r18;
	mov.u32 	%r19, %ctaid.y;
	mov.u32 	%r20, %ntid.y;
	mov.u32 	%r2, %tid.y;
	mad.lo.s32 	%r21, %r19, %r20, %r2;
	div.u32 	%r22, %r21, %r13;
	mul.lo.s32 	%r23, %r22, %r13;
	sub.s32 	%r3, %r21, %r23;
	rem.u32 	%r4, %r22, %r14;
	mul.lo.s32 	%r24, %r14, %r13;
	div.u32 	%r5, %r21, %r24;
	mul.lo.s32 	%r25, %r24, %r17;
	setp.ge.u32 	%p1, %r21, %r25;
	@%p1 bra 	$L__BB0_14;
	mov.u32 	%r41, %ntid.x;
	mul.lo.s32 	%r7, %r2, %r41;
	add.s32 	%r26, %r7, %r1;
	shl.b32 	%r27, %r26, 3;
	mov.u32 	%r28, local_scalar;
	add.s32 	%r8, %r28, %r27;
	mov.b64 	%rd33, 0;
	st.shared.u64 	[%r8], %rd33;
	setp.ge.u32 	%p2, %r1, %r15;
	@%p2 bra 	$L__BB0_8;
	ld.param.u64 	%rd98, [_Z11reduce_fluxjjjjjPKdS0_S0_S0_S0_S0_S0_S0_S0_S0_S0_S0_S0_S0_S0_S0_S0_S0_Pd_param_22];
	ld.param.u64 	%rd97, [_Z11reduce_fluxjjjjjPKdS0_S0_S0_S0_S0_S0_S0_S0_S0_S0_S0_S0_S0_S0_S0_S0_S0_Pd_param_21];
	ld.param.u64 	%rd90, [_Z11reduce_fluxjjjjjPKdS0_S0_S0_S0_S0_S0_S0_S0_S0_S0_S0_S0_S0_S0_S0_S0_S0_Pd_param_6];
	cvta.to.global.u64 	%rd34, %rd97;
	shl.b64 	%rd35, %rd9, 3;
	add.s64 	%rd36, %rd34, %rd35;
	ld.global.nc.f64 	%fd1, [%rd36];
	cvt.u64.u32 	%rd37, %r15;
	mul.lo.s32 	%r29, %r16, %r15;
	mul.wide.u32 	%rd38, %r3, %r29;
	mul.lo.s32 	%r30, %r29, %r13;
	mul.wide.u32 	%rd39, %r4, %r30;
	mul.lo.s32 	%r31, %r30, %r14;
	mul.wide.u32 	%rd40, %r5, %r31;
	mad.lo.s64 	%rd41, %rd37, %rd9, %rd38;
	add.s64 	%rd42, %rd41, %rd39;
	add.s64 	%rd10, %rd42, %rd40;
	cvta.to.global.u64 	%rd11, %rd98;
	cvta.to.global.u64 	%rd12, %rd90;
	mov.f64 	%fd66, 0d0000000000000000;
	mov.u32 	%r40, %r1;
$L__BB0_3:
	setp.eq.f64 	%p3, %fd1, 0d0000000000000000;
	cvt.u64.u32 	%rd13, %r40;
	mul.wide.u32 	%rd43, %r40, 8;
	add.s64 	%rd44, %rd11, %rd43;
	ld.global.nc.f64 	%fd3, [%rd44];
	@%p3 bra 	$L__BB0_5;
	ld.param.u64 	%rd96, [_Z11reduce_fluxjjjjjPKdS0_S0_S0_S0_S0_S0_S0_S0_S0_S0_S0_S0_S0_S0_S0_S0_S0_Pd_param_12];
	ld.param.u64 	%rd95, [_Z11reduce_fluxjjjjjPKdS0_S0_S0_S0_S0_S0_S0_S0_S0_S0_S0_S0_S0_S0_S0_S0_S0_Pd_param_11];
	ld.param.u64 	%rd94, [_Z11reduce_fluxjjjjjPKdS0_S0_S0_S0_S0_S0_S0_S0_S0_S0_S0_S0_S0_S0_S0_S0_S0_Pd_param_10];
	ld.param.u64 	%rd93, [_Z11reduce_fluxjjjjjPKdS0_S0_S0_S0_S0_S0_S0_S0_S0_S0_S0_S0_S0_S0_S0_S0_S0_Pd_param_9];
	ld.param.u64 	%rd92, [_Z11reduce_fluxjjjjjPKdS0_S0_S0_S0_S0_S0_S0_S0_S0_S0_S0_S0_S0_S0_S0_S0_S0_Pd_param_8];
	ld.param.u64 	%rd91, [_Z11reduce_fluxjjjjjPKdS0_S0_S0_S0_S0_S0_S0_S0_S0_S0_S0_S0_S0_S0_S0_S0_S0_Pd_param_7];
	ld.param.u64 	%rd89, [_Z11reduce_fluxjjjjjPKdS0_S0_S0_S0_S0_S0_S0_S0_S0_S0_S0_S0_S0_S0_S0_S0_S0_Pd_param_5];
	add.s64 	%rd55, %rd10, %rd13;
	shl.b64 	%rd56, %rd55, 3;
	add.s64 	%rd57, %rd8, %rd56;
	ld.global.nc.f64 	%fd30, [%rd57];
	cvta.to.global.u64 	%rd58, %rd89;
	add.s64 	%rd59, %rd58, %rd56;
	ld.global.nc.f64 	%fd31, [%rd59];
	add.f64 	%fd32, %fd30, %fd31;
	mul.f64 	%fd73, %fd32, 0d3FE0000000000000;
	add.s64 	%rd60, %rd7, %rd56;
	ld.global.nc.f64 	%fd33, [%rd60];
	add.s64 	%rd61, %rd12, %rd56;
	ld.global.nc.f64 	%fd34, [%rd61];
	add.f64 	%fd35, %fd33, %fd34;
	mul.f64 	%fd74, %fd35, 0d3FE0000000000000;
	add.s64 	%rd62, %rd6, %rd56;
	ld.global.nc.f64 	%fd36, [%rd62];
	cvta.to.global.u64 	%rd63, %rd91;
	add.s64 	%rd64, %rd63, %rd56;
	ld.global.nc.f64 	%fd37, [%rd64];
	add.f64 	%fd38, %fd36, %fd37;
	mul.f64 	%fd72, %fd38, 0d3FE0000000000000;
	add.s64 	%rd65, %rd5, %rd56;
	ld.global.nc.f64 	%fd39, [%rd65];
	cvta.to.global.u64 	%rd66, %rd92;
	add.s64 	%rd67, %rd66, %rd56;
	ld.global.nc.f64 	%fd40, [%rd67];
	add.f64 	%fd41, %fd39, %fd40;
	mul.f64 	%fd71, %fd41, 0d3FE0000000000000;
	add.s64 	%rd68, %rd4, %rd56;
	ld.global.nc.f64 	%fd42, [%rd68];
	cvta.to.global.u64 	%rd69, %rd93;
	add.s64 	%rd70, %rd69, %rd56;
	ld.global.nc.f64 	%fd43, [%rd70];
	add.f64 	%fd44, %fd42, %fd43;
	mul.f64 	%fd70, %fd44, 0d3FE0000000000000;
	add.s64 	%rd71, %rd3, %rd56;
	ld.global.nc.f64 	%fd45, [%rd71];
	cvta.to.global.u64 	%rd72, %rd94;
	add.s64 	%rd73, %rd72, %rd56;
	ld.global.nc.f64 	%fd46, [%rd73];
	add.f64 	%fd47, %fd45, %fd46;
	mul.f64 	%fd69, %fd47, 0d3FE0000000000000;
	add.s64 	%rd74, %rd2, %rd56;
	ld.global.nc.f64 	%fd48, [%rd74];
	cvta.to.global.u64 	%rd75, %rd95;
	add.s64 	%rd76, %rd75, %rd56;
	ld.global.nc.f64 	%fd49, [%rd76];
	add.f64 	%fd50, %fd48, %fd49;
	mul.f64 	%fd68, %fd50, 0d3FE0000000000000;
	add.s64 	%rd77, %rd1, %rd56;
	ld.global.nc.f64 	%fd51, [%rd77];
	cvta.to.global.u64 	%rd78, %rd96;
	add.s64 	%rd79, %rd78, %rd56;
	ld.global.nc.f64 	%fd52, [%rd79];
	add.f64 	%fd53, %fd51, %fd52;
	mul.f64 	%fd67, %fd53, 0d3FE0000000000000;
	bra.uni 	$L__BB0_6;
$L__BB0_5:
	add.s64 	%rd45, %rd10, %rd13;
	shl.b64 	%rd46, %rd45, 3;
	add.s64 	%rd47, %rd8, %rd46;
	ld.global.nc.f64 	%fd73, [%rd47];
	add.s64 	%rd48, %rd7, %rd46;
	ld.global.nc.f64 	%fd74, [%rd48];
	add.s64 	%rd49, %rd6, %rd46;
	ld.global.nc.f64 	%fd72, [%rd49];
	add.s64 	%rd50, %rd5, %rd46;
	ld.global.nc.f64 	%fd71, [%rd50];
	add.s64 	%rd51, %rd4, %rd46;
	ld.global.nc.f64 	%fd70, [%rd51];
	add.s64 	%rd52, %rd3, %rd46;
	ld.global.nc.f64 	%fd69, [%rd52];
	add.s64 	%rd53, %rd2, %rd46;
	ld.global.nc.f64 	%fd68, [%rd53];
	add.s64 	%rd54, %rd1, %rd46;
	ld.global.nc.f64 	%fd67, [%rd54];
$L__BB0_6:
	cvt.u32.u64 	%r32, %rd13;
	mul.f64 	%fd54, %fd3, %fd74;
	fma.rn.f64 	%fd55, %fd3, %fd73, %fd54;
	fma.rn.f64 	%fd56, %fd3, %fd72, %fd55;
	fma.rn.f64 	%fd57, %fd3, %fd71, %fd56;
	fma.rn.f64 	%fd58, %fd3, %fd70, %fd57;
	fma.rn.f64 	%fd59, %fd3, %fd69, %fd58;
	fma.rn.f64 	%fd60, %fd3, %fd68, %fd59;
	fma.rn.f64 	%fd61, %fd3, %fd67, %fd60;
	add.f64 	%fd66, %fd66, %fd61;
	add.s32 	%r40, %r32, %r41;
	setp.lt.u32 	%p4, %r40, %r15;
	@%p4 bra 	$L__BB0_3;
	st.shared.f64 	[%r8], %fd66;
$L__BB0_8:
	bar.sync 	0;
	setp.lt.u32 	%p5, %r41, 2;
	@%p5 bra 	$L__BB0_12;
$L__BB0_9:
	shr.u32 	%r12, %r41, 1;
	setp.ge.u32 	%p6, %r1, %r12;
	@%p6 bra 	$L__BB0_11;
	shl.b32 	%r33, %r12, 3;
	add.s32 	%r34, %r8, %r33;
	ld.shared.f64 	%fd62, [%r34];
	ld.shared.f64 	%fd63, [%r8];
	add.f64 	%fd64, %fd62, %fd63;
	st.shared.f64 	[%r8], %fd64;
$L__BB0_11:
	bar.sync 	0;
	setp.gt.u32 	%p7, %r41, 3;
	mov.u32 	%r41, %r12;
	@%p7 bra 	$L__BB0_9;
$L__BB0_12:
	setp.ne.s32 	%p8, %r1, 0;
	@%p8 bra 	$L__BB0_14;
	ld.param.u64 	%rd99, [_Z11reduce_fluxjjjjjPKdS0_S0_S0_S0_S0_S0_S0_S0_S0_S0_S0_S0_S0_S0_S0_S0_S0_Pd_param_23];
	shl.b32 	%r35, %r7, 3;
	mov.u32 	%r36, local_scalar;
	add.s32 	%r37, %r36, %r35;
	ld.shared.f64 	%fd65, [%r37];
	mul.wide.u32 	%rd80, %r3, %r16;
	add.s64 	%rd81, %rd80, %rd9;
	mul.lo.s32 	%r38, %r16, %r13;
	mul.wide.u32 	%rd82, %r4, %r38;
	add.s64 	%rd83, %rd81, %rd82;
	mul.lo.s32 	%r39, %r38, %r14;
	mul.wide.u32 	%rd84, %r5, %r39;
	add.s64 	%rd85, %rd83, %rd84;
	cvta.to.global.u64 	%rd86, %rd99;
	shl.b64 	%rd87, %rd85, 3;
	add.s64 	%rd88, %rd86, %rd87;
	st.global.f64 	[%rd88], %fd65;
$L__BB0_14:
	ret;

}


// ===== COMPILED SASS (sm_100) =====

	.target	sm_100

	.elftype	@"ET_EXEC"


//--------------------- .note.nv.tkinfo           --------------------------
	.section	.note.nv.tkinfo,"",@"SHT_NOTE"
	.sectionflags	@"SHF_NOTE_NV_TKINFO"
	.tkinfo
        /*0018*/ 	.word	0x00000002
        /*0030*/ 	.string	""
        /*0030*/ 	.string	"ptxas"
        /*0030*/ 	.string	"Cuda compilation tools, release 13.0, V13.0.88"
        /*0030*/ 	.string	"Build cuda_13.0.r13.0/compiler.36424714_0"
        /*0030*/ 	.string	"-arch sm_100 -m 64 "



//--------------------- .note.nv.cuinfo           --------------------------
	.section	.note.nv.cuinfo,"",@"SHT_NOTE"
	.sectionflags	@"SHF_NOTE_NV_CUINFO"
        /*0018*/ 	.short	0x0002
        /*001a*/ 	.short	0x0064
        /*001c*/ 	.short	0x0082
	.zero		2


//--------------------- .nv.info                  --------------------------
	.section	.nv.info,"",@"SHT_CUDA_INFO"
	.align	4


	//----- nvinfo : EIATTR_REGCOUNT
	.align		4
        /*0000*/ 	.byte	0x04, 0x2f
        /*0002*/ 	.short	(.L_1 - .L_0)
	.align		4
.L_0:
        /*0004*/ 	.word	index@(_Z11reduce_fluxjjjjjPKdS0_S0_S0_S0_S0_S0_S0_S0_S0_S0_S0_S0_S0_S0_S0_S0_S0_Pd)
        /*0008*/ 	.word	0x00000028


	//----- nvinfo : EIATTR_FRAME_SIZE
	.align		4
.L_1:
        /*000c*/ 	.byte	0x04, 0x11
        /*000e*/ 	.short	(.L_3 - .L_2)
	.align		4
.L_2:
        /*0010*/ 	.word	index@(_Z11reduce_fluxjjjjjPKdS0_S0_S0_S0_S0_S0_S0_S0_S0_S0_S0_S0_S0_S0_S0_S0_S0_Pd)
        /*0014*/ 	.word	0x00000000


	//----- nvinfo : EIATTR_MIN_STACK_SIZE
	.align		4
.L_3:
        /*0018*/ 	.byte	0x04, 0x12
        /*001a*/ 	.short	(.L_5 - .L_4)
	.align		4
.L_4:
        /*001c*/ 	.word	index@(_Z11reduce_fluxjjjjjPKdS0_S0_S0_S0_S0_S0_S0_S0_S0_S0_S0_S0_S0_S0_S0_S0_S0_Pd)
        /*0020*/ 	.word	0x00000000
.L_5:


//--------------------- .nv.compat                --------------------------
	.section	.nv.compat,"",@"SHT_CUDA_COMPAT_INFO"
	.align	4
        /*0000*/ 	.byte	0x02, 0x09, 0x00, 0x00, 0x02, 0x02, 0x01, 0x00, 0x02, 0x05, 0x05, 0x00, 0x03, 0x07, 0x01, 0x01
        /*0010*/ 	.byte	0x02, 0x03, 0x00, 0x00, 0x02, 0x06, 0x01, 0x00, 0x04, 0x0b, 0x08, 0x00, 0x01, 0x00, 0x00, 0x00
        /*0020*/ 	.byte	0x00, 0x00, 0x00, 0x00


//--------------------- .nv.info._Z11reduce_fluxjjjjjPKdS0_S0_S0_S0_S0_S0_S0_S0_S0_S0_S0_S0_S0_S0_S0_S0_S0_Pd --------------------------
	.section	.nv.info._Z11reduce_fluxjjjjjPKdS0_S0_S0_S0_S0_S0_S0_S0_S0_S0_S0_S0_S0_S0_S0_S0_S0_Pd,"",@"SHT_CUDA_INFO"
	.sectionflags	@""
	.align	4


	//----- nvinfo : EIATTR_CUDA_API_VERSION
	.align		4
        /*0000*/ 	.byte	0x04, 0x37
        /*0002*/ 	.short	(.L_7 - .L_6)
.L_6:
        /*0004*/ 	.word	0x00000082


	//----- nvinfo : EIATTR_KPARAM_INFO
	.align		4
.L_7:
        /*0008*/ 	.byte	0x04, 0x17
        /*000a*/ 	.short	(.L_9 - .L_8)
.L_8:
        /*000c*/ 	.word	0x00000000
        /*0010*/ 	.short	0x0017
        /*0012*/ 	.short	0x00a8
        /*0014*/ 	.byte	0x00, 0xf5, 0x21, 0x00


	//----- nvinfo : EIATTR_KPARAM_INFO
	.align		4
.L_9:
        /*0018*/ 	.byte	0x04, 0x17
        /*001a*/ 	.short	(.L_11 - .L_10)
.L_10:
        /*001c*/ 	.word	0x00000000
        /*0020*/ 	.short	0x0016
        /*0022*/ 	.short	0x00a0
        /*0024*/ 	.byte	0x00, 0xf5, 0x21, 0x00


	//----- nvinfo : EIATTR_KPARAM_INFO
	.align		4
.L_11:
        /*0028*/ 	.byte	0x04, 0x17
        /*002a*/ 	.short	(.L_13 - .L_12)
.L_12:
        /*002c*/ 	.word	0x00000000
        /*0030*/ 	.short	0x0015
        /*0032*/ 	.short	0x0098
        /*0034*/ 	.byte	0x00, 0xf5, 0x21, 0x00


	//----- nvinfo : EIATTR_KPARAM_INFO
	.align		4
.L_13:
        /*0038*/ 	.byte	0x04, 0x17
        /*003a*/ 	.short	(.L_15 - .L_14)
.L_14:
        /*003c*/ 	.word	0x00000000
        /*0040*/ 	.short	0x0014
        /*0042*/ 	.short	0x0090
        /*0044*/ 	.byte	0x00, 0xf5, 0x21, 0x00


	//----- nvinfo : EIATTR_KPARAM_INFO
	.align		4
.L_15:
        /*0048*/ 	.byte	0x04, 0x17
        /*004a*/ 	.short	(.L_17 - .L_16)
.L_16:
        /*004c*/ 	.word	0x00000000
        /*0050*/ 	.short	0x0013
        /*0052*/ 	.short	0x0088
        /*0054*/ 	.byte	0x00, 0xf5, 0x21, 0x00


	//----- nvinfo : EIATTR_KPARAM_INFO
	.align		4
.L_17:
        /*0058*/ 	.byte	0x04, 0x17
        /*005a*/ 	.short	(.L_19 - .L_18)
.L_18:
        /*005c*/ 	.word	0x00000000
        /*0060*/ 	.short	0x0012
        /*0062*/ 	.short	0x0080
        /*0064*/ 	.byte	0x00, 0xf5, 0x21, 0x00


	//----- nvinfo : EIATTR_KPARAM_INFO
	.align		4
.L_19:
        /*0068*/ 	.byte	0x04, 0x17
        /*006a*/ 	.short	(.L_21 - .L_20)
.L_20:
        /*006c*/ 	.word	0x00000000
        /*0070*/ 	.short	0x0011
        /*0072*/ 	.short	0x0078
        /*0074*/ 	.byte	0x00, 0xf5, 0x21, 0x00


	//----- nvinfo : EIATTR_KPARAM_INFO
	.align		4
.L_21:
        /*0078*/ 	.byte	0x04, 0x17
        /*007a*/ 	.short	(.L_23 - .L_22)
.L_22:
        /*007c*/ 	.word	0x00000000
        /*0080*/ 	.short	0x0010
        /*0082*/ 	.short	0x0070
        /*0084*/ 	.byte	0x00, 0xf5, 0x21, 0x00


	//----- nvinfo : EIATTR_KPARAM_INFO
	.align		4
.L_23:
        /*0088*/ 	.byte	0x04, 0x17
        /*008a*/ 	.short	(.L_25 - .L_24)
.L_24:
        /*008c*/ 	.word	0x00000000
        /*0090*/ 	.short	0x000f
        /*0092*/ 	.short	0x0068
        /*0094*/ 	.byte	0x00, 0xf5, 0x21, 0x00


	//----- nvinfo : EIATTR_KPARAM_INFO
	.align		4
.L_25:
        /*0098*/ 	.byte	0x04, 0x17
        /*009a*/ 	.short	(.L_27 - .L_26)
.L_26:
        /*009c*/ 	.word	0x00000000
        /*00a0*/ 	.short	0x000e
        /*00a2*/ 	.short	0x0060
        /*00a4*/ 	.byte	0x00, 0xf5, 0x21, 0x00


	//----- nvinfo : EIATTR_KPARAM_INFO
	.align		4
.L_27:
        /*00a8*/ 	.byte	0x04, 0x17
        /*00aa*/ 	.short	(.L_29 - .L_28)
.L_28:
        /*00ac*/ 	.word	0x00000000
        /*00b0*/ 	.short	0x000d
        /*00b2*/ 	.short	0x0058
        /*00b4*/ 	.byte	0x00, 0xf5, 0x21, 0x00


	//----- nvinfo : EIATTR_KPARAM_INFO
	.align		4
.L_29:
        /*00b8*/ 	.byte	0x04, 0x17
        /*00ba*/ 	.short	(.L_31 - .L_30)
.L_30:
        /*00bc*/ 	.word	0x00000000
        /*00c0*/ 	.short	0x000c
        /*00c2*/ 	.short	0x0050
        /*00c4*/ 	.byte	0x00, 0xf5, 0x21, 0x00


	//----- nvinfo : EIATTR_KPARAM_INFO
	.align		4
.L_31:
        /*00c8*/ 	.byte	0x04, 0x17
        /*00ca*/ 	.short	(.L_33 - .L_32)
.L_32:
        /*00cc*/ 	.word	0x00000000
        /*00d0*/ 	.short	0x000b
        /*00d2*/ 	.short	0x0048
        /*00d4*/ 	.byte	0x00, 0xf5, 0x21, 0x00


	//----- nvinfo : EIATTR_KPARAM_INFO
	.align		4
.L_33:
        /*00d8*/ 	.byte	0x04, 0x17
        /*00da*/ 	.short	(.L_35 - .L_34)
.L_34:
        /*00dc*/ 	.word	0x00000000
        /*00e0*/ 	.short	0x000a
        /*00e2*/ 	.short	0x0040
        /*00e4*/ 	.byte	0x00, 0xf5, 0x21, 0x00


	//----- nvinfo : EIATTR_KPARAM_INFO
	.align		4
.L_35:
        /*00e8*/ 	.byte	0x04, 0x17
        /*00ea*/ 	.short	(.L_37 - .L_36)
.L_36:
        /*00ec*/ 	.word	0x00000000
        /*00f0*/ 	.short	0x0009
        /*00f2*/ 	.short	0x0038
        /*00f4*/ 	.byte	0x00, 0xf5, 0x21, 0x00


	//----- nvinfo : EIATTR_KPARAM_INFO
	.align		4
.L_37:
        /*00f8*/ 	.byte	0x04, 0x17
        /*00fa*/ 	.short	(.L_39 - .L_38)
.L_38:
        /*00fc*/ 	.word	0x00000000
        /*0100*/ 	.short	0x0008
        /*0102*/ 	.short	0x0030
        /*0104*/ 	.byte	0x00, 0xf5, 0x21, 0x00


	//----- nvinfo : EIATTR_KPARAM_INFO
	.align		4
.L_39:
        /*0108*/ 	.byte	0x04, 0x17
        /*010a*/ 	.short	(.L_41 - .L_40)
.L_40:
        /*010c*/ 	.word	0x00000000
        /*0110*/ 	.short	0x0007
        /*0112*/ 	.short	0x0028
        /*0114*/ 	.byte	0x00, 0xf5, 0x21, 0x00


	//----- nvinfo : EIATTR_KPARAM_INFO
	.align		4
.L_41:
        /*0118*/ 	.byte	0x04, 0x17
        /*011a*/ 	.short	(.L_43 - .L_42)
.L_42:
        /*011c*/ 	.word	0x00000000
        /*0120*/ 	.short	0x0006
        /*0122*/ 	.short	0x0020
        /*0124*/ 	.byte	0x00, 0xf5, 0x21, 0x00


	//----- nvinfo : EIATTR_KPARAM_INFO
	.align		4
.L_43:
        /*0128*/ 	.byte	0x04, 0x17
        /*012a*/ 	.short	(.L_45 - .L_44)
.L_44:
        /*012c*/ 	.word	0x00000000
        /*0130*/ 	.short	0x0005
        /*0132*/ 	.short	0x0018
        /*0134*/ 	.byte	0x00, 0xf5, 0x21, 0x00


	//----- nvinfo : EIATTR_KPARAM_INFO
	.align		4
.L_45:
        /*0138*/ 	.byte	0x04, 0x17
        /*013a*/ 	.short	(.L_47 - .L_46)
.L_46:
        /*013c*/ 	.word	0x00000000
        /*0140*/ 	.short	0x0004
        /*0142*/ 	.short	0x0010
        /*0144*/ 	.byte	0x00, 0xf0, 0x11, 0x00


	//----- nvinfo : EIATTR_KPARAM_INFO
	.align		4
.L_47:
        /*0148*/ 	.byte	0x04, 0x17
        /*014a*/ 	.short	(.L_49 - .L_48)
.L_48:
        /*014c*/ 	.word	0x00000000
        /*0150*/ 	.short	0x0003
        /*0152*/ 	.short	0x000c
        /*0154*/ 	.byte	0x00, 0xf0, 0x11, 0x00


	//----- nvinfo : EIATTR_KPARAM_INFO
	.align		4
.L_49:
        /*0158*/ 	.byte	0x04, 0x17
        /*015a*/ 	.short	(.L_51 - .L_50)
.L_50:
        /*015c*/ 	.word	0x00000000
        /*0160*/ 	.short	0x0002
        /*0162*/ 	.short	0x0008
        /*0164*/ 	.byte	0x00, 0xf0, 0x11, 0x00


	//----- nvinfo : EIATTR_KPARAM_INFO
	.align		4
.L_51:
        /*0168*/ 	.byte	0x04, 0x17
        /*016a*/ 	.short	(.L_53 - .L_52)
.L_52:
        /*016c*/ 	.word	0x00000000
        /*0170*/ 	.short	0x0001
        /*0172*/ 	.short	0x0004
        /*0174*/ 	.byte	0x00, 0xf0, 0x11, 0x00


	//----- nvinfo : EIATTR_KPARAM_INFO
	.align		4
.L_53:
        /*0178*/ 	.byte	0x04, 0x17
        /*017a*/ 	.short	(.L_55 - .L_54)
.L_54:
        /*017c*/ 	.word	0x00000000
        /*0180*/ 	.short	0x0000
        /*0182*/ 	.short	0x0000
        /*0184*/ 	.byte	0x00, 0xf0, 0x11, 0x00


	//----- nvinfo : EIATTR_SPARSE_MMA_MASK
	.align		4
.L_55:
        /*0188*/ 	.byte	0x03, 0x50
        /*018a*/ 	.short	0x0000


	//----- nvinfo : EIATTR_MAXREG_COUNT
	.align		4
        /*018c*/ 	.byte	0x03, 0x1b
        /*018e*/ 	.short	0x00ff


	//----- nvinfo : EIATTR_NUM_BARRIERS
	.align		4
        /*0190*/ 	.byte	0x02, 0x4c
        /*0192*/ 	.byte	0x01
	.zero		1


	//----- nvinfo : EIATTR_MERCURY_ISA_VERSION
	.align		4
        /*0194*/ 	.byte	0x03, 0x5f
        /*0196*/ 	.short	0x0101


	//----- nvinfo : EIATTR_VRC_CTA_INIT_COUNT
	.align		4
        /*0198*/ 	.byte	0x02, 0x4a
	.zero		1
	.zero		1


	//----- nvinfo : EIATTR_EXIT_INSTR_OFFSETS
	.align		4
        /*019c*/ 	.byte	0x04, 0x1c
        /*019e*/ 	.short	(.L_57 - .L_56)


	//   ....[0]....
.L_56:
        /*01a0*/ 	.word	0x00000410


	//   ....[1]....
        /*01a4*/ 	.word	0x00000f40


	//   ....[2]....
        /*01a8*/ 	.word	0x00001070


	//----- nvinfo : EIATTR_CRS_STACK_SIZE
	.align		4
.L_57:
        /*01ac*/ 	.byte	0x04, 0x1e
        /*01ae*/ 	.short	(.L_59 - .L_58)
.L_58:
        /*01b0*/ 	.word	0x00000000


	//----- nvinfo : EIATTR_CBANK_PARAM_SIZE
	.align		4
.L_59:
        /*01b4*/ 	.byte	0x03, 0x19
        /*01b6*/ 	.short	0x00b0


	//----- nvinfo : EIATTR_PARAM_CBANK
	.align		4
        /*01b8*/ 	.byte	0x04, 0x0a
        /*01ba*/ 	.short	(.L_61 - .L_60)
	.align		4
.L_60:
        /*01bc*/ 	.word	index@(.nv.constant0._Z11reduce_fluxjjjjjPKdS0_S0_S0_S0_S0_S0_S0_S0_S0_S0_S0_S0_S0_S0_S0_S0_S0_Pd)
        /*01c0*/ 	.short	0x0380
        /*01c2*/ 	.short	0x00b0


	//----- nvinfo : EIATTR_SW_WAR
	.align		4
.L_61:
        /*01c4*/ 	.byte	0x04, 0x36
        /*01c6*/ 	.short	(.L_63 - .L_62)
.L_62:
        /*01c8*/ 	.word	0x00000008
.L_63:


//--------------------- .nv.callgraph             --------------------------
	.section	.nv.callgraph,"",@"SHT_CUDA_CALLGRAPH"
	.align	4
	.sectionentsize	8
	.align		4
        /*0000*/ 	.word	0x00000000
	.align		4
        /*0004*/ 	.word	0xffffffff
	.align		4
        /*0008*/ 	.word	0x00000000
	.align		4
        /*000c*/ 	.word	0xfffffffe
	.align		4
        /*0010*/ 	.word	0x00000000
	.align		4
        /*0014*/ 	.word	0xfffffffd
	.align		4
        /*0018*/ 	.word	0x00000000
	.align		4
        /*001c*/ 	.word	0xfffffffc


//--------------------- .text._Z11reduce_fluxjjjjjPKdS0_S0_S0_S0_S0_S0_S0_S0_S0_S0_S0_S0_S0_S0_S0_S0_S0_Pd --------------------------
	.section	.text._Z11reduce_fluxjjjjjPKdS0_S0_S0_S0_S0_S0_S0_S0_S0_S0_S0_S0_S0_S0_S0_S0_S0_Pd,"ax",@progbits
	.align	128
        .global         _Z11reduce_fluxjjjjjPKdS0_S0_S0_S0_S0_S0_S0_S0_S0_S0_S0_S0_S0_S0_S0_S0_S0_Pd
        .type           _Z11reduce_fluxjjjjjPKdS0_S0_S0_S0_S0_S0_S0_S0_S0_S0_S0_S0_S0_S0_S0_S0_S0_Pd,@function
        .size           _Z11reduce_fluxjjjjjPKdS0_S0_S0_S0_S0_S0_S0_S0_S0_S0_S0_S0_S0_S0_S0_S0_S0_Pd,(.L_x_9 - _Z11reduce_fluxjjjjjPKdS0_S0_S0_S0_S0_S0_S0_S0_S0_S0_S0_S0_S0_S0_S0_S0_S0_Pd)
        .other          _Z11reduce_fluxjjjjjPKdS0_S0_S0_S0_S0_S0_S0_S0_S0_S0_S0_S0_S0_S0_S0_S0_S0_Pd,@"STO_CUDA_ENTRY STV_DEFAULT"
_Z11reduce_fluxjjjjjPKdS0_S0_S0_S0_S0_S0_S0_S0_S0_S0_S0_S0_S0_S0_S0_S0_S0_Pd:
.text._Z11reduce_fluxjjjjjPKdS0_S0_S0_S0_S0_S0_S0_S0_S0_S0_S0_S0_S0_S0_S0_S0_S0_Pd:
[----:B------:R-:W-:Y:S01]  /*0000*/  LDC R1, c[0x0][0x37c] ;  /* 0x0000df00ff017b82 */ /* 0x000fe20000000800 */
[----:B------:R-:W0:Y:S01]  /*0010*/  LDCU.64 UR34, c[0x0][0x380] ;  /* 0x00007000ff2277ac */ /* 0x000e220008000a00 */
[----:B------:R-:W1:Y:S06]  /*0020*/  S2R R4, SR_TID.Y ;  /* 0x0000000000047919 */ /* 0x000e6c0000002200 */
[----:B------:R-:W1:Y:S08]  /*0030*/  S2UR UR4, SR_CTAID.Y ;  /* 0x00000000000479c3 */ /* 0x000e700000002600 */
[----:B------:R-:W1:Y:S01]  /*0040*/  LDC R5, c[0x0][0x364] ;  /* 0x0000d900ff057b82 */ /* 0x000e620000000800 */
[----:B0-----:R-:W0:Y:S01]  /*0050*/  I2F.U32.RP R0, UR34 ;  /* 0x0000002200007d06 */ /* 0x001e220008209000 */
[----:B------:R-:W-:-:S02]  /*0060*/  UIMAD UR5, UR34, UR35, URZ ;  /* 0x00000023220572a4 */ /* 0x000fc4000f8e02ff */
[----:B------:R-:W-:-:S04]  /*0070*/  ISETP.NE.U32.AND P2, PT, RZ, UR34, PT ;  /* 0x00000022ff007c0c */ /* 0x000fc8000bf45070 */
[----:B------:R-:W-:Y:S01]  /*0080*/  IMAD R11, RZ, RZ, -UR5 ;  /* 0x80000005ff0b7e24 */ /* 0x000fe2000f8e02ff */
[----:B------:R-:W2:Y:S01]  /*0090*/  I2F.U32.RP R9, UR35 ;  /* 0x0000002300097d06 */ /* 0x000ea20008209000 */
[----:B------:R-:W-:-:S07]  /*00a0*/  ISETP.NE.U32.AND P4, PT, RZ, UR5, PT ;  /* 0x00000005ff007c0c */ /* 0x000fce000bf85070 */
[----:B0-----:R-:W0:Y:S01]  /*00b0*/  MUFU.RCP R0, R0 ;  /* 0x0000000000007308 */ /* 0x001e220000001000 */
[----:B-1----:R-:W-:Y:S01]  /*00c0*/  IMAD R5, R5, UR4, R4 ;  /* 0x0000000405057c24 */ /* 0x002fe2000f8e0204 */
[----:B------:R-:W1:Y:S06]  /*00d0*/  LDCU UR4, c[0x0][0x388] ;  /* 0x00007100ff0477ac */ /* 0x000e6c0008000800 */
[----:B------:R-:W3:Y:S08]  /*00e0*/  I2F.U32.RP R10, UR5 ;  /* 0x00000005000a7d06 */ /* 0x000ef00008209000 */
[----:B--2---:R-:W-:Y:S01]  /*00f0*/  MUFU.RCP R9, R9 ;  /* 0x0000000900097308 */ /* 0x004fe20000001000 */
[----:B0-----:R-:W-:Y:S01]  /*0100*/  VIADD R2, R0, 0xffffffe ;  /* 0x0ffffffe00027836 */ /* 0x001fe20000000000 */
[----:B-1----:R-:W-:-:S06]  /*0110*/  UIMAD UR4, UR5, UR4, URZ ;  /* 0x00000004050472a4 */ /* 0x002fcc000f8e02ff */
[----:B------:R0:W1:Y:S08]  /*0120*/  F2I.FTZ.U32.TRUNC.NTZ R3, R2 ;  /* 0x0000000200037305 */ /* 0x000070000021f000 */
[----:B---3--:R-:W2:Y:S01]  /*0130*/  MUFU.RCP R10, R10 ;  /* 0x0000000a000a7308 */ /* 0x008ea20000001000 */
[----:B0-----:R-:W-:Y:S02]  /*0140*/  IMAD.MOV.U32 R2, RZ, RZ, RZ ;  /* 0x000000ffff027224 */ /* 0x001fe400078e00ff */
[----:B-1----:R-:W-:-:S04]  /*0150*/  IMAD.MOV R7, RZ, RZ, -R3 ;  /* 0x000000ffff077224 */ /* 0x002fc800078e0a03 */
[----:B------:R-:W-:-:S04]  /*0160*/  IMAD R7, R7, UR34, RZ ;  /* 0x0000002207077c24 */ /* 0x000fc8000f8e02ff */
[----:B------:R-:W-:-:S04]  /*0170*/  IMAD.HI.U32 R0, R3, R7, R2 ;  /* 0x0000000703007227 */ /* 0x000fc800078e0002 */
[----:B------:R-:W-:Y:S02]  /*0180*/  VIADD R2, R9, 0xffffffe ;  /* 0x0ffffffe09027836 */ /* 0x000fe40000000000 */
[----:B------:R-:W-:Y:S02]  /*0190*/  IMAD.HI.U32 R8, R0, R5, RZ ;  /* 0x0000000500087227 */ /* 0x000fe400078e00ff */
[----:B------:R0:W1:Y:S02]  /*01a0*/  F2I.FTZ.U32.TRUNC.NTZ R3, R2 ;  /* 0x0000000200037305 */ /* 0x000064000021f000 */
[----:B------:R-:W-:Y:S02]  /*01b0*/  IMAD.MOV R0, RZ, RZ, -R8 ;  /* 0x000000ffff007224 */ /* 0x000fe400078e0a08 */
[----:B--2---:R-:W-:Y:S02]  /*01c0*/  VIADD R6, R10, 0xffffffe ;  /* 0x0ffffffe0a067836 */ /* 0x004fe40000000000 */
[----:B------:R-:W-:-:S02]  /*01d0*/  IMAD R0, R0, UR34, R5 ;  /* 0x0000002200007c24 */ /* 0x000fc4000f8e0205 */
[----:B------:R2:W3:Y:S01]  /*01e0*/  F2I.FTZ.U32.TRUNC.NTZ R7, R6 ;  /* 0x0000000600077305 */ /* 0x0004e2000021f000 */
[----:B0-----:R-:W-:Y:S02]  /*01f0*/  IMAD.MOV.U32 R2, RZ, RZ, RZ ;  /* 0x000000ffff027224 */ /* 0x001fe400078e00ff */
[----:B------:R-:W-:Y:S01]  /*0200*/  ISETP.GE.U32.AND P0, PT, R0, UR34, PT ;  /* 0x0000002200007c0c */ /* 0x000fe2000bf06070 */
[----:B-1----:R-:W-:Y:S02]  /*0210*/  IMAD.MOV R9, RZ, RZ, -R3 ;  /* 0x000000ffff097224 */ /* 0x002fe400078e0a03 */
[----:B--2---:R-:W-:Y:S02]  /*0220*/  IMAD.MOV.U32 R6, RZ, RZ, RZ ;  /* 0x000000ffff067224 */ /* 0x004fe400078e00ff */
[----:B------:R-:W-:Y:S02]  /*0230*/  IMAD R9, R9, UR35, RZ ;  /* 0x0000002309097c24 */ /* 0x000fe4000f8e02ff */
[----:B---3--:R-:W-:-:S06]  /*0240*/  IMAD R11, R11, R7, RZ ;  /* 0x000000070b0b7224 */ /* 0x008fcc00078e02ff */
[----:B------:R-:W-:Y:S02]  /*0250*/  @P0 VIADD R0, R0, -UR34 ;  /* 0x8000002200000c36 */ /* 0x000fe40008000000 */
[----:B------:R-:W-:Y:S02]  /*0260*/  @P0 VIADD R8, R8, 0x1 ;  /* 0x0000000108080836 */ /* 0x000fe40000000000 */
[----:B------:R-:W-:Y:S01]  /*0270*/  IMAD.HI.U32 R3, R3, R9, R2 ;  /* 0x0000000903037227 */ /* 0x000fe200078e0002 */
[----:B------:R-:W-:-:S03]  /*0280*/  ISETP.GE.U32.AND P1, PT, R0, UR34, PT ;  /* 0x0000002200007c0c */ /* 0x000fc6000bf26070 */
[----:B------:R-:W-:-:S06]  /*0290*/  IMAD.HI.U32 R0, R7, R11, R6 ;  /* 0x0000000b07007227 */ /* 0x000fcc00078e0006 */
[----:B------:R-:W-:-:S04]  /*02a0*/  IMAD.HI.U32 R0, R0, R5, RZ ;  /* 0x0000000500007227 */ /* 0x000fc800078e00ff */
[----:B------:R-:W-:Y:S01]  /*02b0*/  @P1 VIADD R8, R8, 0x1 ;  /* 0x0000000108081836 */ /* 0x000fe20000000000 */
[----:B------:R-:W-:Y:S01]  /*02c0*/  @!P2 LOP3.LUT R8, RZ, UR34, RZ, 0x33, !PT ;  /* 0x00000022ff08ac12 */ /* 0x000fe2000f8e33ff */
[----:B------:R-:W-:Y:S01]  /*02d0*/  IMAD.MOV R2, RZ, RZ, -R0 ;  /* 0x000000ffff027224 */ /* 0x000fe200078e0a00 */
[----:B------:R-:W-:-:S03]  /*02e0*/  ISETP.NE.U32.AND P1, PT, RZ, UR35, PT ;  /* 0x00000023ff007c0c */ /* 0x000fc6000bf25070 */
[----:B------:R-:W-:-:S04]  /*02f0*/  IMAD.HI.U32 R3, R3, R8, RZ ;  /* 0x0000000803037227 */ /* 0x000fc800078e00ff */
[----:B------:R-:W-:Y:S02]  /*0300*/  IMAD.MOV R7, RZ, RZ, -R3 ;  /* 0x000000ffff077224 */ /* 0x000fe400078e0a03 */
[----:B------:R-:W-:Y:S02]  /*0310*/  IMAD R3, R2, UR5, R5 ;  /* 0x0000000502037c24 */ /* 0x000fe4000f8e0205 */
[--C-:B------:R-:W-:Y:S02]  /*0320*/  IMAD R2, R7, UR35, R8.reuse ;  /* 0x0000002307027c24 */ /* 0x100fe4000f8e0208 */
[----:B------:R-:W-:Y:S01]  /*0330*/  IMAD.MOV R8, RZ, RZ, -R8 ;  /* 0x000000ffff087224 */ /* 0x000fe200078e0a08 */
[----:B------:R-:W-:Y:S02]  /*0340*/  ISETP.GE.U32.AND P2, PT, R3, UR5, PT ;  /* 0x0000000503007c0c */ /* 0x000fe4000bf46070 */
[----:B------:R-:W-:-:S11]  /*0350*/  ISETP.GE.U32.AND P0, PT, R2, UR35, PT ;  /* 0x0000002302007c0c */ /* 0x000fd6000bf06070 */
[----:B------:R-:W-:Y:S02]  /*0360*/  @P2 VIADD R3, R3, -UR5 ;  /* 0x8000000503032c36 */ /* 0x000fe40008000000 */
[----:B------:R-:W-:Y:S02]  /*0370*/  @P0 VIADD R2, R2, -UR35 ;  /* 0x8000002302020c36 */ /* 0x000fe40008000000 */
[----:B------:R-:W-:Y:S01]  /*0380*/  @P2 VIADD R0, R0, 0x1 ;  /* 0x0000000100002836 */ /* 0x000fe20000000000 */
[----:B------:R-:W-:Y:S01]  /*0390*/  ISETP.GE.U32.AND P3, PT, R3, UR5, PT ;  /* 0x0000000503007c0c */ /* 0x000fe2000bf66070 */
[----:B------:R-:W-:Y:S01]  /*03a0*/  IMAD R3, R8, UR34, R5 ;  /* 0x0000002208037c24 */ /* 0x000fe2000f8e0205 */
[----:B------:R-:W-:Y:S02]  /*03b0*/  ISETP.GE.U32.AND P2, PT, R5, UR4, PT ;  /* 0x0000000405007c0c */ /* 0x000fe4000bf46070 */
[----:B------:R-:W-:-:S09]  /*03c0*/  ISETP.GE.U32.AND P0, PT, R2, UR35, PT ;  /* 0x0000002302007c0c */ /* 0x000fd2000bf06070 */
[----:B------:R-:W-:Y:S01]  /*03d0*/  @P3 VIADD R0, R0, 0x1 ;  /* 0x0000000100003836 */ /* 0x000fe20000000000 */
[----:B------:R-:W-:-:S03]  /*03e0*/  @!P4 LOP3.LUT R0, RZ, UR5, RZ, 0x33, !PT ;  /* 0x00000005ff00cc12 */ /* 0x000fc6000f8e33ff */
[----:B------:R-:W-:Y:S01]  /*03f0*/  @P0 VIADD R2, R2, -UR35 ;  /* 0x8000002302020c36 */ /* 0x000fe20008000000 */
[----:B------:R-:W-:Y:S01]  /*0400*/  @!P1 LOP3.LUT R2, RZ, UR35, RZ, 0x33, !PT ;  /* 0x00000023ff029c12 */ /* 0x000fe2000f8e33ff */
[----:B------:R-:W-:Y:S06]  /*0410*/  @P2 EXIT ;  /* 0x000000000000294d */ /* 0x000fec0003800000 */
[----:B------:R-:W0:Y:S01]  /*0420*/  S2R R33, SR_TID.X ;  /* 0x0000000000217919 */ /* 0x000e220000002100 */
[----:B------:R-:W1:Y:S01]  /*0430*/  S2UR UR5, SR_CgaCtaId ;  /* 0x00000000000579c3 */ /* 0x000e620000008800 */
[----:B------:R-:W2:Y:S01]  /*0440*/  LDCU UR7, c[0x0][0x360] ;  /* 0x00006c00ff0777ac */ /* 0x000ea20008000800 */
[----:B------:R-:W-:Y:S01]  /*0450*/  BSSY.RECONVERGENT B0, `(.L_x_0) ;  /* 0x000009e000007945 */ /* 0x000fe20003800200 */
[----:B------:R-:W-:Y:S01]  /*0460*/  UMOV UR4, 0x400 ;  /* 0x0000040000047882 */ /* 0x000fe20000000000 */
[----:B------:R-:W3:Y:S04]  /*0470*/  LDCU.64 UR32, c[0x0][0x358] ;  /* 0x00006b00ff2077ac */ /* 0x000ee80008000a00 */
[----:B------:R-:W4:Y:S01]  /*0480*/  LDC R13, c[0x0][0x38c] ;  /* 0x0000e300ff0d7b82 */ /* 0x000f220000000800 */
[----:B------:R-:W0:Y:S01]  /*0490*/  LDCU UR44, c[0x0][0x38c] ;  /* 0x00007180ff2c77ac */ /* 0x000e220008000800 */
[----:B------:R-:W0:Y:S06]  /*04a0*/  LDCU.64 UR36, c[0x0][0x3d8] ;  /* 0x00007b00ff2477ac */ /* 0x000e2c0008000a00 */
[----:B------:R-:W3:Y:S01]  /*04b0*/  S2UR UR6, SR_CTAID.X ;  /* 0x00000000000679c3 */ /* 0x000ee20000002500 */
[----:B------:R-:W3:Y:S01]  /*04c0*/  LDCU.64 UR40, c[0x0][0x410] ;  /* 0x00008200ff2877ac */ /* 0x000ee20008000a00 */
[----:B--2---:R-:W-:-:S02]  /*04d0*/  IMAD R4, R4, UR7, RZ ;  /* 0x0000000704047c24 */ /* 0x004fc4000f8e02ff */
[----:B------:R-:W-:Y:S01]  /*04e0*/  IMAD.U32 R32, RZ, RZ, UR7 ;  /* 0x00000007ff207e24 */ /* 0x000fe2000f8e00ff */
[----:B------:R-:W2:Y:S01]  /*04f0*/  LDCU.64 UR38, c[0x0][0x398] ;  /* 0x00007300ff2677ac */ /* 0x000ea20008000a00 */
[----:B-1----:R-:W-:Y:S01]  /*0500*/  ULEA UR4, UR5, UR4, 0x18 ;  /* 0x0000000405047291 */ /* 0x002fe2000f8ec0ff */
[----:B------:R-:W1:Y:S01]  /*0510*/  LDCU.64 UR42, c[0x0][0x3d0] ;  /* 0x00007a00ff2a77ac */ /* 0x000e620008000a00 */
[----:B0-----:R-:W-:Y:S01]  /*0520*/  IMAD.IADD R5, R4, 0x1, R33 ;  /* 0x0000000104057824 */ /* 0x001fe200078e0221 */
[----:B----4-:R-:W-:Y:S01]  /*0530*/  ISETP.GE.U32.AND P0, PT, R33, R13, PT ;  /* 0x0000000d2100720c */ /* 0x010fe20003f06070 */
[----:B------:R-:W0:Y:S03]  /*0540*/  LDCU.128 UR8, c[0x0][0x3e0] ;  /* 0x00007c00ff0877ac */ /* 0x000e260008000c00 */
[----:B------:R-:W-:Y:S01]  /*0550*/  LEA R5, R5, UR4, 0x3 ;  /* 0x0000000405057c11 */ /* 0x000fe2000f8e18ff */
[----:B------:R-:W4:Y:S04]  /*0560*/  LDCU.128 UR12, c[0x0][0x3f0] ;  /* 0x00007e00ff0c77ac */ /* 0x000f280008000c00 */
[----:B------:R0:W-:Y:S01]  /*0570*/  STS.64 [R5], RZ ;  /* 0x000000ff05007388 */ /* 0x0001e20000000a00 */
[----:B------:R-:W0:Y:S01]  /*0580*/  LDCU.128 UR16, c[0x0][0x400] ;  /* 0x00008000ff1077ac */ /* 0x000e220008000c00 */
[----:B------:R-:W0:Y:S01]  /*0590*/  LDCU.128 UR20, c[0x0][0x3a0] ;  /* 0x00007400ff1477ac */ /* 0x000e220008000c00 */
[----:B------:R-:W0:Y:S01]  /*05a0*/  LDCU.128 UR24, c[0x0][0x3b0] ;  /* 0x00007600ff1877ac */ /* 0x000e220008000c00 */
[----:B------:R-:W0:Y:S01]  /*05b0*/  LDCU.128 UR28, c[0x0][0x3c0] ;  /* 0x00007800ff1c77ac */ /* 0x000e220008000c00 */
[----:B-123--:R-:W-:Y:S05]  /*05c0*/  @P0 BRA `(.L_x_1) ;  /* 0x0000000800180947 */ /* 0x00efea0003800000 */
[----:B------:R-:W1:Y:S02]  /*05d0*/  LDCU.64 UR4, c[0x0][0x418] ;  /* 0x00008300ff0477ac */ /* 0x000e640008000a00 */
[----:B-1----:R-:W-:-:S04]  /*05e0*/  ULEA UR4, UP0, UR6, UR4, 0x3 ;  /* 0x0000000406047291 */ /* 0x002fc8000f8018ff */
[----:B------:R-:W-:Y:S02]  /*05f0*/  ULEA.HI.X UR5, UR6, UR5, URZ, 0x3, UP0 ;  /* 0x0000000506057291 */ /* 0x000fe400080f1cff */
[----:B------:R-:W-:-:S04]  /*0600*/  IMAD.U32 R10, RZ, RZ, UR4 ;  /* 0x00000004ff0a7e24 */ /* 0x000fc8000f8e00ff */
[----:B------:R-:W-:Y:S01]  /*0610*/  IMAD.U32 R11, RZ, RZ, UR5 ;  /* 0x00000005ff0b7e24 */ /* 0x000fe2000f8e00ff */
[----:B------:R-:W1:Y:S04]  /*0620*/  LDCU UR4, c[0x0][0x390] ;  /* 0x00007200ff0477ac */ /* 0x000e680008000800 */
[----:B------:R-:W2:Y:S01]  /*0630*/  LDG.E.64.CONSTANT R6, desc[UR32][R10.64] ;  /* 0x000000200a067981 */ /* 0x000ea2000c1e9b00 */
[----:B------:R-:W-:Y:S01]  /*0640*/  BSSY.RECONVERGENT B1, `(.L_x_2) ;  /* 0x000007d000017945 */ /* 0x000fe20003800200 */
[----:B-1----:R-:W-:Y:S01]  /*0650*/  IMAD R12, R13, UR4, RZ ;  /* 0x000000040d0c7c24 */ /* 0x002fe2000f8e02ff */
[----:B------:R-:W-:-:S03]  /*0660*/  UMOV UR4, URZ ;  /* 0x000000ff00047c82 */ /* 0x000fc60008000000 */
[----:B------:R-:W-:-:S04]  /*0670*/  IMAD.WIDE.U32 R8, R3, R12, RZ ;  /* 0x0000000c03087225 */ /* 0x000fc800078e00ff */
[----:B------:R-:W-:-:S04]  /*0680*/  IMAD.WIDE.U32 R8, R13, UR6, R8 ;  /* 0x000000060d087c25 */ /* 0x000fc8000f8e0008 */
[----:B------:R-:W-:Y:S02]  /*0690*/  VIADD R9, R9, UR4 ;  /* 0x0000000409097c36 */ /* 0x000fe40008000000 */
[----:B------:R-:W-:Y:S01]  /*06a0*/  IMAD R13, R12, UR34, RZ ;  /* 0x000000220c0d7c24 */ /* 0x000fe2000f8e02ff */
[----:B--2---:R-:W-:-:S03]  /*06b0*/  DSETP.NEU.AND P0, PT, R6, RZ, PT ;  /* 0x000000ff0600722a */ /* 0x004fc60003f0d000 */
[----:B------:R-:W-:Y:S01]  /*06c0*/  IMAD.WIDE.U32 R6, R2, R13, R8 ;  /* 0x0000000d02067225 */ /* 0x000fe200078e0008 */
[----:B------:R-:W-:-:S03]  /*06d0*/  CS2R R8, SRZ ;  /* 0x0000000000087805 */ /* 0x000fc6000001ff00 */
[----:B------:R-:W-:-:S04]  /*06e0*/  IMAD R13, R13, UR35, RZ ;  /* 0x000000230d0d7c24 */ /* 0x000fc8000f8e02ff */
[----:B------:R-:W-:-:S07]  /*06f0*/  IMAD.WIDE.U32 R6, R0, R13, R6 ;  /* 0x0000000d00067225 */ /* 0x000fce00078e0006 */
.L_x_5:
[----:B------:R-:W1:Y:S02]  /*0700*/  LDC.64 R10, c[0x0][0x420] ;  /* 0x00010800ff0a7b82 */ /* 0x000e640000000a00 */
[----:B-1----:R-:W-:-:S06]  /*0710*/  IMAD.WIDE.U32 R10, R33, 0x8, R10 ;  /* 0x00000008210a7825 */ /* 0x002fcc00078e000a */
[----:B------:R-:W5:Y:S01]  /*0720*/  LDG.E.64.CONSTANT R10, desc[UR32][R10.64] ;  /* 0x000000200a0a7981 */ /* 0x000f62000c1e9b00 */
[----:B------:R-:W-:Y:S05]  /*0730*/  @!P0 BRA `(.L_x_3) ;  /* 0x0000000400148947 */ /* 0x000fea0003800000 */
[----:B------:R-:W-:-:S05]  /*0740*/  IADD3 R31, P1, PT, R6, R33, RZ ;  /* 0x00000021061f7210 */ /* 0x000fca0007f3e0ff */
[----:B------:R-:W-:Y:S02]  /*0750*/  IMAD.X R12, RZ, RZ, R7, P1 ;  /* 0x000000ffff0c7224 */ /* 0x000fe400008e0607 */
[----:B------:R-:W-:-:S03]  /*0760*/  IMAD.SHL.U32 R30, R31, 0x8, RZ ;  /* 0x000000081f1e7824 */ /* 0x000fc600078e00ff */
[----:B------:R-:W-:Y:S02]  /*0770*/  SHF.L.U64.HI R31, R31, 0x3, R12 ;  /* 0x000000031f1f7819 */ /* 0x000fe4000001020c */
[C---:B0-----:R-:W-:Y:S02]  /*0780*/  IADD3 R20, P4, PT, R30.reuse, UR20, RZ ;  /* 0x000000141e147c10 */ /* 0x041fe4000ff9e0ff */
[C---:B------:R-:W-:Y:S02]  /*0790*/  IADD3 R36, P3, PT, R30.reuse, UR8, RZ ;  /* 0x000000081e247c10 */ /* 0x040fe4000ff7e0ff */
[C---:B------:R-:W-:Y:S02]  /*07a0*/  IADD3 R34, P5, PT, R30.reuse, UR10, RZ ;  /* 0x0000000a1e227c10 */ /* 0x040fe4000ffbe0ff */
[----:B------:R-:W-:Y:S02]  /*07b0*/  IADD3 R24, P6, PT, R30, UR22, RZ ;  /* 0x000000161e187c10 */ /* 0x000fe4000ffde0ff */
[----:B------:R-:W-:-:S02]  /*07c0*/  IADD3.X R21, PT, PT, R31, UR21, RZ, P4, !PT ;  /* 0x000000151f157c10 */ /* 0x000fc4000a7fe4ff */
[C---:B------:R-:W-:Y:S02]  /*07d0*/  IADD3.X R37, PT, PT, R31.reuse, UR9, RZ, P3, !PT ;  /* 0x000000091f257c10 */ /* 0x040fe40009ffe4ff */
[C---:B------:R-:W-:Y:S02]  /*07e0*/  IADD3.X R35, PT, PT, R31.reuse, UR11, RZ, P5, !PT ;  /* 0x0000000b1f237c10 */ /* 0x040fe4000affe4ff */
[C---:B------:R-:W-:Y:S01]  /*07f0*/  IADD3.X R25, PT, PT, R31.reuse, UR23, RZ, P6, !PT ;  /* 0x000000171f197c10 */ /* 0x040fe2000b7fe4ff */
[----:B------:R0:W2:Y:S01]  /*0800*/  LDG.E.64.CONSTANT R14, desc[UR32][R36.64] ;  /* 0x00000020240e7981 */ /* 0x0000a2000c1e9b00 */
[C---:B------:R-:W-:Y:S02]  /*0810*/  IADD3 R22, P2, PT, R30.reuse, UR38, RZ ;  /* 0x000000261e167c10 */ /* 0x040fe4000ff5e0ff */
[----:B------:R-:W-:Y:S01]  /*0820*/  IADD3 R26, P1, PT, R30, UR36, RZ ;  /* 0x000000241e1a7c10 */ /* 0x000fe2000ff3e0ff */
[----:B------:R-:W2:Y:S01]  /*0830*/  LDG.E.64.CONSTANT R20, desc[UR32][R20.64] ;  /* 0x0000002014147981 */ /* 0x000ea2000c1e9b00 */
[----:B------:R-:W-:-:S02]  /*0840*/  IADD3.X R23, PT, PT, R31, UR39, RZ, P2, !PT ;  /* 0x000000271f177c10 */ /* 0x000fc400097fe4ff */
[----:B------:R-:W-:Y:S01]  /*0850*/  IADD3.X R27, PT, PT, R31, UR37, RZ, P1, !PT ;  /* 0x000000251f1b7c10 */ /* 0x000fe20008ffe4ff */
[----:B------:R-:W3:Y:S04]  /*0860*/  LDG.E.64.CONSTANT R16, desc[UR32][R34.64] ;  /* 0x0000002022107981 */ /* 0x000ee8000c1e9b00 */
[----:B------:R-:W3:Y:S04]  /*0870*/  LDG.E.64.CONSTANT R18, desc[UR32][R24.64] ;  /* 0x0000002018127981 */ /* 0x000ee8000c1e9b00 */
[----:B------:R1:W3:Y:S04]  /*0880*/  LDG.E.64.CONSTANT R12, desc[UR32][R26.64] ;  /* 0x000000201a0c7981 */ /* 0x0002e8000c1e9b00 */
[----:B------:R-:W3:Y:S01]  /*0890*/  LDG.E.64.CONSTANT R22, desc[UR32][R22.64] ;  /* 0x0000002016167981 */ /* 0x000ee2000c1e9b00 */
[----:B----4-:R-:W-:-:S02]  /*08a0*/  IADD3 R28, P1, PT, R30, UR12, RZ ;  /* 0x0000000c1e1c7c10 */ /* 0x010fc4000ff3e0ff */
[C---:B0-----:R-:W-:Y:S02]  /*08b0*/  IADD3 R36, P5, PT, R30.reuse, UR16, RZ ;  /* 0x000000101e247c10 */ /* 0x041fe4000ffbe0ff */
[C---:B------:R-:W-:Y:S02]  /*08c0*/  IADD3.X R29, PT, PT, R31.reuse, UR13, RZ, P1, !PT ;  /* 0x0000000d1f1d7c10 */ /* 0x040fe40008ffe4ff */
[C---:B-1----:R-:W-:Y:S02]  /*08d0*/  IADD3 R26, P3, PT, R30.reuse, UR14, RZ ;  /* 0x0000000e1e1a7c10 */ /* 0x042fe4000ff7e0ff */
[----:B------:R-:W-:Y:S02]  /*08e0*/  IADD3 R34, P1, PT, R30, UR28, RZ ;  /* 0x0000001c1e227c10 */ /* 0x000fe4000ff3e0ff */
[C---:B------:R-:W-:Y:S01]  /*08f0*/  IADD3.X R27, PT, PT, R31.reuse, UR15, RZ, P3, !PT ;  /* 0x0000000f1f1b7c10 */ /* 0x040fe20009ffe4ff */
[----:B------:R-:W4:Y:S01]  /*0900*/  LDG.E.64.CONSTANT R28, desc[UR32][R28.64] ;  /* 0x000000201c1c7981 */ /* 0x000f22000c1e9b00 */
[----:B------:R-:W-:-:S02]  /*0910*/  IADD3.X R37, PT, PT, R31, UR17, RZ, P5, !PT ;  /* 0x000000111f257c10 */ /* 0x000fc4000affe4ff */
[----:B------:R-:W-:Y:S02]  /*0920*/  IADD3.X R35, PT, PT, R31, UR29, RZ, P1, !PT ;  /* 0x0000001d1f237c10 */ /* 0x000fe40008ffe4ff */
[----:B------:R-:W4:Y:S04]  /*0930*/  LDG.E.64.CONSTANT R26, desc[UR32][R26.64] ;  /* 0x000000201a1a7981 */ /* 0x000f28000c1e9b00 */
[----:B------:R-:W4:Y:S01]  /*0940*/  LDG.E.64.CONSTANT R24, desc[UR32][R34.64] ;  /* 0x0000002022187981 */ /* 0x000f22000c1e9b00 */
[----:B--2---:R-:W-:Y:S01]  /*0950*/  DADD R14, R14, R20 ;  /* 0x000000000e0e7229 */ /* 0x004fe20000000014 */
[C---:B------:R-:W-:Y:S01]  /*0960*/  IADD3 R20, P4, PT, R30.reuse, UR26, RZ ;  /* 0x0000001a1e147c10 */ /* 0x040fe2000ff9e0ff */
[----:B---3--:R-:W-:Y:S01]  /*0970*/  DADD R16, R16, R18 ;  /* 0x0000000010107229 */ /* 0x008fe20000000012 */
[----:B------:R-:W-:-:S02]  /*0980*/  IADD3 R18, P2, PT, R30, UR24, RZ ;  /* 0x000000181e127c10 */ /* 0x000fc4000ff5e0ff */
[C---:B------:R-:W-:Y:S02]  /*0990*/  IADD3.X R21, PT, PT, R31.reuse, UR27, RZ, P4, !PT ;  /* 0x0000001b1f157c10 */ /* 0x040fe4000a7fe4ff */
[----:B------:R-:W-:Y:S01]  /*09a0*/  IADD3.X R19, PT, PT, R31, UR25, RZ, P2, !PT ;  /* 0x000000191f137c10 */ /* 0x000fe200097fe4ff */
[----:B------:R-:W-:-:S03]  /*09b0*/  DADD R12, R12, R22 ;  /* 0x000000000c0c7229 */ /* 0x000fc60000000016 */
[----:B------:R-:W4:Y:S04]  /*09c0*/  LDG.E.64.CONSTANT R20, desc[UR32][R20.64] ;  /* 0x0000002014147981 */ /* 0x000f28000c1e9b00 */
[----:B------:R-:W2:Y:S04]  /*09d0*/  LDG.E.64.CONSTANT R18, desc[UR32][R18.64] ;  /* 0x0000002012127981 */ /* 0x000ea8000c1e9b00 */
[----:B------:R-:W3:Y:S01]  /*09e0*/  LDG.E.64.CONSTANT R22, desc[UR32][R36.64] ;  /* 0x0000002024167981 */ /* 0x000ee2000c1e9b00 */
[----:B----4-:R-:W-:Y:S01]  /*09f0*/  DADD R20, R26, R20 ;  /* 0x000000001a147229 */ /* 0x010fe20000000014 */
[C---:B------:R-:W-:Y:S01]  /*0a00*/  IADD3 R26, P2, PT, R30.reuse, UR30, RZ ;  /* 0x0000001e1e1a7c10 */ /* 0x040fe2000ff5e0ff */
[----:B--2---:R-:W-:Y:S01]  /*0a10*/  DADD R18, R28, R18 ;  /* 0x000000001c127229 */ /* 0x004fe20000000012 */
[C---:B------:R-:W-:Y:S01]  /*0a20*/  IADD3 R28, P3, PT, R30.reuse, UR40, RZ ;  /* 0x000000281e1c7c10 */ /* 0x040fe2000ff7e0ff */
[----:B---3--:R-:W-:Y:S01]  /*0a30*/  DADD R22, R22, R24 ;  /* 0x0000000016167229 */ /* 0x008fe20000000018 */
[----:B------:R-:W-:-:S02]  /*0a40*/  IADD3 R24, P1, PT, R30, UR18, RZ ;  /* 0x000000121e187c10 */ /* 0x000fc4000ff3e0ff */
[----:B------:R-:W-:Y:S02]  /*0a50*/  IADD3 R30, P4, PT, R30, UR42, RZ ;  /* 0x0000002a1e1e7c10 */ /* 0x000fe4000ff9e0ff */
[C---:B------:R-:W-:Y:S02]  /*0a60*/  IADD3.X R25, PT, PT, R31.reuse, UR19, RZ, P1, !PT ;  /* 0x000000131f197c10 */ /* 0x040fe40008ffe4ff */
[C---:B------:R-:W-:Y:S02]  /*0a70*/  IADD3.X R27, PT, PT, R31.reuse, UR31, RZ, P2, !PT ;  /* 0x0000001f1f1b7c10 */ /* 0x040fe400097fe4ff */
[C---:B------:R-:W-:Y:S02]  /*0a80*/  IADD3.X R29, PT, PT, R31.reuse, UR41, RZ, P3, !PT ;  /* 0x000000291f1d7c10 */ /* 0x040fe40009ffe4ff */
[----:B------:R-:W-:Y:S01]  /*0a90*/  IADD3.X R31, PT, PT, R31, UR43, RZ, P4, !PT ;  /* 0x0000002b1f1f7c10 */ /* 0x000fe2000a7fe4ff */
[----:B------:R-:W2:Y:S04]  /*0aa0*/  LDG.E.64.CONSTANT R24, desc[UR32][R24.64] ;  /* 0x0000002018187981 */ /* 0x000ea8000c1e9b00 */
[----:B------:R-:W2:Y:S04]  /*0ab0*/  LDG.E.64.CONSTANT R26, desc[UR32][R26.64] ;  /* 0x000000201a1a7981 */ /* 0x000ea8000c1e9b00 */
[----:B------:R-:W3:Y:S04]  /*0ac0*/  LDG.E.64.CONSTANT R28, desc[UR32][R28.64] ;  /* 0x000000201c1c7981 */ /* 0x000ee8000c1e9b00 */
[----:B------:R-:W3:Y:S01]  /*0ad0*/  LDG.E.64.CONSTANT R30, desc[UR32][R30.64] ;  /* 0x000000201e1e7981 */ /* 0x000ee2000c1e9b00 */
[----:B------:R-:W-:-:S02]  /*0ae0*/  DMUL R12, R12, 0.5 ;  /* 0x3fe000000c0c7828 */ /* 0x000fc40000000000 */
[----:B------:R-:W-:Y:S02]  /*0af0*/  DMUL R14, R14, 0.5 ;  /* 0x3fe000000e0e7828 */ /* 0x000fe40000000000 */
[----:B------:R-:W-:Y:S02]  /*0b00*/  DMUL R16, R16, 0.5 ;  /* 0x3fe0000010107828 */ /* 0x000fe40000000000 */
[----:B------:R-:W-:Y:S02]  /*0b10*/  DMUL R18, R18, 0.5 ;  /* 0x3fe0000012127828 */ /* 0x000fe40000000000 */
[----:B------:R-:W-:Y:S02]  /*0b20*/  DMUL R20, R20, 0.5 ;  /* 0x3fe0000014147828 */ /* 0x000fe40000000000 */
[----:B------:R-:W-:Y:S02]  /*0b30*/  DMUL R22, R22, 0.5 ;  /* 0x3fe0000016167828 */ /* 0x000fe40000000000 */
[----:B--2---:R-:W-:-:S02]  /*0b40*/  DADD R34, R24, R26 ;  /* 0x0000000018227229 */ /* 0x004fc4000000001a */
[----:B---3--:R-:W-:-:S06]  /*0b50*/  DADD R36, R28, R30 ;  /* 0x000000001c247229 */ /* 0x008fcc000000001e */
[----:B------:R-:W-:Y:S02]  /*0b60*/  DMUL R34, R34, 0.5 ;  /* 0x3fe0000022227828 */ /* 0x000fe40000000000 */
[----:B------:R-:W-:Y:S01]  /*0b70*/  DMUL R24, R36, 0.5 ;  /* 0x3fe0000024187828 */ /* 0x000fe20000000000 */
[----:B------:R-:W-:Y:S10]  /*0b80*/  BRA `(.L_x_4) ;  /* 0x0000000000707947 */ /* 0x000ff40003800000 */
.L_x_3:
[----:B------:R-:W-:-:S05]  /*0b90*/  IADD3 R12, P1, PT, R6, R33, RZ ;  /* 0x00000021060c7210 */ /* 0x000fca0007f3e0ff */
[----:B------:R-:W-:Y:S02]  /*0ba0*/  IMAD.X R13, RZ, RZ, R7, P1 ;  /* 0x000000ffff0d7224 */ /* 0x000fe400008e0607 */
[----:B------:R-:W-:-:S03]  /*0bb0*/  IMAD.SHL.U32 R24, R12, 0x8, RZ ;  /* 0x000000080c187824 */ /* 0x000fc600078e00ff */
[----:B------:R-:W-:Y:S02]  /*0bc0*/  SHF.L.U64.HI R25, R12, 0x3, R13 ;  /* 0x000000030c197819 */ /* 0x000fe4000001020d */
[C---:B------:R-:W-:Y:S02]  /*0bd0*/  IADD3 R12, P6, PT, R24.reuse, UR36, RZ ;  /* 0x00000024180c7c10 */ /* 0x040fe4000ffde0ff */
[C---:B0-----:R-:W-:Y:S02]  /*0be0*/  IADD3 R14, P1, PT, R24.reuse, UR8, RZ ;  /* 0x00000008180e7c10 */ /* 0x041fe4000ff3e0ff */
[----:B------:R-:W-:Y:S02]  /*0bf0*/  IADD3.X R13, PT, PT, R25, UR37, RZ, P6, !PT ;  /* 0x00000025190d7c10 */ /* 0x000fe4000b7fe4ff */
[C---:B------:R-:W-:Y:S02]  /*0c00*/  IADD3 R16, P2, PT, R24.reuse, UR10, RZ ;  /* 0x0000000a18107c10 */ /* 0x040fe4000ff5e0ff */
[----:B----4-:R-:W-:-:S02]  /*0c10*/  IADD3 R18, P3, PT, R24, UR12, RZ ;  /* 0x0000000c18127c10 */ /* 0x010fc4000ff7e0ff */
[C---:B------:R-:W-:Y:S01]  /*0c20*/  IADD3 R20, P4, PT, R24.reuse, UR14, RZ ;  /* 0x0000000e18147c10 */ /* 0x040fe2000ff9e0ff */
[----:B------:R-:W5:Y:S01]  /*0c30*/  LDG.E.64.CONSTANT R12, desc[UR32][R12.64] ;  /* 0x000000200c0c7981 */ /* 0x000f62000c1e9b00 */
[C---:B------:R-:W-:Y:S02]  /*0c40*/  IADD3 R22, P5, PT, R24.reuse, UR16, RZ ;  /* 0x0000001018167c10 */ /* 0x040fe4000ffbe0ff */
[C---:B------:R-:W-:Y:S02]  /*0c50*/  IADD3 R34, P6, PT, R24.reuse, UR18, RZ ;  /* 0x0000001218227c10 */ /* 0x040fe4000ffde0ff */
[C---:B------:R-:W-:Y:S02]  /*0c60*/  IADD3.X R15, PT, PT, R25.reuse, UR9, RZ, P1, !PT ;  /* 0x00000009190f7c10 */ /* 0x040fe40008ffe4ff */
[----:B------:R-:W-:Y:S02]  /*0c70*/  IADD3 R24, P1, PT, R24, UR40, RZ ;  /* 0x0000002818187c10 */ /* 0x000fe4000ff3e0ff */
[----:B------:R-:W-:-:S02]  /*0c80*/  IADD3.X R17, PT, PT, R25, UR11, RZ, P2, !PT ;  /* 0x0000000b19117c10 */ /* 0x000fc400097fe4ff */
[C---:B------:R-:W-:Y:S01]  /*0c90*/  IADD3.X R19, PT, PT, R25.reuse, UR13, RZ, P3, !PT ;  /* 0x0000000d19137c10 */ /* 0x040fe20009ffe4ff */
[----:B------:R-:W5:Y:S01]  /*0ca0*/  LDG.E.64.CONSTANT R14, desc[UR32][R14.64] ;  /* 0x000000200e0e7981 */ /* 0x000f62000c1e9b00 */
[C---:B------:R-:W-:Y:S02]  /*0cb0*/  IADD3.X R21, PT, PT, R25.reuse, UR15, RZ, P4, !PT ;  /* 0x0000000f19157c10 */ /* 0x040fe4000a7fe4ff */
[C---:B------:R-:W-:Y:S01]  /*0cc0*/  IADD3.X R23, PT, PT, R25.reuse, UR17, RZ, P5, !PT ;  /* 0x0000001119177c10 */ /* 0x040fe2000affe4ff */
[----:B------:R-:W5:Y:S01]  /*0cd0*/  LDG.E.64.CONSTANT R16, desc[UR32][R16.64] ;  /* 0x0000002010107981 */ /* 0x000f62000c1e9b00 */
[C---:B------:R-:W-:Y:S02]  /*0ce0*/  IADD3.X R35, PT, PT, R25.reuse, UR19, RZ, P6, !PT ;  /* 0x0000001319237c10 */ /* 0x040fe4000b7fe4ff */
[----:B------:R-:W-:Y:S01]  /*0cf0*/  IADD3.X R25, PT, PT, R25, UR41, RZ, P1, !PT ;  /* 0x0000002919197c10 */ /* 0x000fe20008ffe4ff */
[----:B------:R-:W5:Y:S04]  /*0d00*/  LDG.E.64.CONSTANT R18, desc[UR32][R18.64] ;  /* 0x0000002012127981 */ /* 0x000f68000c1e9b00 */
[----:B------:R-:W5:Y:S04]  /*0d10*/  LDG.E.64.CONSTANT R20, desc[UR32][R20.64] ;  /* 0x0000002014147981 */ /* 0x000f68000c1e9b00 */
[----:B------:R-:W5:Y:S04]  /*0d20*/  LDG.E.64.CONSTANT R22, desc[UR32][R22.64] ;  /* 0x0000002016167981 */ /* 0x000f68000c1e9b00 */
[----:B------:R-:W5:Y:S04]  /*0d30*/  LDG.E.64.CONSTANT R34, desc[UR32][R34.64] ;  /* 0x0000002022227981 */ /* 0x000f68000c1e9b00 */
[----:B------:R-:W5:Y:S02]  /*0d40*/  LDG.E.64.CONSTANT R24, desc[UR32][R24.64] ;  /* 0x0000002018187981 */ /* 0x000f64000c1e9b00 */
.L_x_4:
[----:B-----5:R-:W-:Y:S01]  /*0d50*/  DMUL R14, R10, R14 ;  /* 0x0000000e0a0e7228 */ /* 0x020fe20000000000 */
[----:B------:R-:W-:-:S05]  /*0d60*/  IMAD.IADD R33, R32, 0x1, R33 ;  /* 0x0000000120217824 */ /* 0x000fca00078e0221 */
[----:B------:R-:W-:Y:S02]  /*0d70*/  ISETP.GE.U32.AND P1, PT, R33, UR44, PT ;  /* 0x0000002c21007c0c */ /* 0x000fe4000bf26070 */
[----:B------:R-:W-:-:S08]  /*0d80*/  DFMA R12, R10, R12, R14 ;  /* 0x0000000c0a0c722b */ /* 0x000fd0000000000e */
[----:B------:R-:W-:-:S08]  /*0d90*/  DFMA R12, R10, R16, R12 ;  /* 0x000000100a0c722b */ /* 0x000fd0000000000c */
[----:B------:R-:W-:-:S08]  /*0da0*/  DFMA R12, R10, R18, R12 ;  /* 0x000000120a0c722b */ /* 0x000fd0000000000c */
[----:B------:R-:W-:-:S08]  /*0db0*/  DFMA R12, R10, R20, R12 ;  /* 0x000000140a0c722b */ /* 0x000fd0000000000c */
[----:B------:R-:W-:-:S08]  /*0dc0*/  DFMA R12, R10, R22, R12 ;  /* 0x000000160a0c722b */ /* 0x000fd0000000000c */
[----:B------:R-:W-:-:S08]  /*0dd0*/  DFMA R12, R10, R34, R12 ;  /* 0x000000220a0c722b */ /* 0x000fd0000000000c */
[----:B------:R-:W-:-:S08]  /*0de0*/  DFMA R12, R10, R24, R12 ;  /* 0x000000180a0c722b */ /* 0x000fd0000000000c */
[----:B------:R-:W-:Y:S01]  /*0df0*/  DADD R8, R12, R8 ;  /* 0x000000000c087229 */ /* 0x000fe20000000008 */
[----:B------:R-:W-:Y:S10]  /*0e00*/  @!P1 BRA `(.L_x_5) ;  /* 0xfffffff8003c9947 */ /* 0x000ff4000383ffff */
[----:B------:R-:W-:Y:S05]  /*0e10*/  BSYNC.RECONVERGENT B1 ;  /* 0x0000000000017941 */ /* 0x000fea0003800200 */
.L_x_2:
[----:B------:R1:W-:Y:S02]  /*0e20*/  STS.64 [R5], R8 ;  /* 0x0000000805007388 */ /* 0x0003e40000000a00 */
.L_x_1:
[----:B0---4-:R-:W-:Y:S05]  /*0e30*/  BSYNC.RECONVERGENT B0 ;  /* 0x0000000000007941 */ /* 0x011fea0003800200 */
.L_x_0:
[----:B------:R-:W0:Y:S01]  /*0e40*/  S2R R11, SR_TID.X ;  /* 0x00000000000b7919 */ /* 0x000e220000002100 */
[----:B------:R-:W-:Y:S01]  /*0e50*/  BAR.SYNC.DEFER_BLOCKING 0x0 ;  /* 0x0000000000007b1d */ /* 0x000fe20000010000 */
[----:B------:R-:W-:Y:S02]  /*0e60*/  ISETP.GE.U32.AND P0, PT, R32, 0x2, PT ;  /* 0x000000022000780c */ /* 0x000fe40003f06070 */
[----:B0-----:R-:W-:-:S11]  /*0e70*/  ISETP.NE.AND P1, PT, R11, RZ, PT ;  /* 0x000000ff0b00720c */ /* 0x001fd60003f25270 */
[----:B------:R-:W-:Y:S05]  /*0e80*/  @!P0 BRA `(.L_x_6) ;  /* 0x00000000002c8947 */ /* 0x000fea0003800000 */
.L_x_7:
[----:B------:R-:W-:-:S04]  /*0e90*/  SHF.R.U32.HI R12, RZ, 0x1, R32 ;  /* 0x00000001ff0c7819 */ /* 0x000fc80000011620 */
[----:B------:R-:W-:-:S13]  /*0ea0*/  ISETP.GE.U32.AND P0, PT, R11, R12, PT ;  /* 0x0000000c0b00720c */ /* 0x000fda0003f06070 */
[----:B------:R-:W-:Y:S01]  /*0eb0*/  @!P0 IMAD R10, R12, 0x8, R5 ;  /* 0x000000080c0a8824 */ /* 0x000fe200078e0205 */
[----:B-1----:R-:W-:Y:S04]  /*0ec0*/  @!P0 LDS.64 R8, [R5] ;  /* 0x0000000005088984 */ /* 0x002fe80000000a00 */
[----:B------:R-:W0:Y:S02]  /*0ed0*/  @!P0 LDS.64 R6, [R10] ;  /* 0x000000000a068984 */ /* 0x000e240000000a00 */
[----:B0-----:R-:W-:-:S07]  /*0ee0*/  @!P0 DADD R6, R6, R8 ;  /* 0x0000000006068229 */ /* 0x001fce0000000008 */
[----:B------:R0:W-:Y:S01]  /*0ef0*/  @!P0 STS.64 [R5], R6 ;  /* 0x0000000605008388 */ /* 0x0001e20000000a00 */
[----:B------:R-:W-:Y:S01]  /*0f00*/  BAR.SYNC.DEFER_BLOCKING 0x0 ;  /* 0x0000000000007b1d */ /* 0x000fe20000010000 */
[----:B------:R-:W-:Y:S01]  /*0f10*/  ISETP.GT.U32.AND P0, PT, R32, 0x3, PT ;  /* 0x000000032000780c */ /* 0x000fe20003f04070 */
[----:B------:R-:W-:-:S12]  /*0f20*/  IMAD.MOV.U32 R32, RZ, RZ, R12 ;  /* 0x000000ffff207224 */ /* 0x000fd800078e000c */
[----:B0-----:R-:W-:Y:S05]  /*0f30*/  @P0 BRA `(.L_x_7) ;  /* 0xfffffffc00d40947 */ /* 0x001fea000383ffff */
.L_x_6:
[----:B------:R-:W-:Y:S05]  /*0f40*/  @P1 EXIT ;  /* 0x000000000000194d */ /* 0x000fea0003800000 */
[----:B------:R-:W0:Y:S01]  /*0f50*/  S2UR UR5, SR_CgaCtaId ;  /* 0x00000000000579c3 */ /* 0x000e220000008800 */
[----:B------:R-:W-:Y:S01]  /*0f60*/  UMOV UR4, 0x400 ;  /* 0x0000040000047882 */ /* 0x000fe20000000000 */
[----:B------:R-:W2:Y:S01]  /*0f70*/  LDCU.64 UR10, c[0x0][0x380] ;  /* 0x00007000ff0a77ac */ /* 0x000ea20008000a00 */
[----:B------:R-:W3:Y:S05]  /*0f80*/  LDCU.64 UR8, c[0x0][0x428] ;  /* 0x00008500ff0877ac */ /* 0x000eea0008000a00 */
[----:B-1----:R-:W1:Y:S01]  /*0f90*/  LDC R8, c[0x0][0x390] ;  /* 0x0000e400ff087b82 */ /* 0x002e620000000800 */
[----:B0-----:R-:W-:-:S03]  /*0fa0*/  ULEA UR4, UR5, UR4, 0x18 ;  /* 0x0000000405047291 */ /* 0x001fc6000f8ec0ff */
[----:B------:R-:W-:-:S03]  /*0fb0*/  UMOV UR5, URZ ;  /* 0x000000ff00057c82 */ /* 0x000fc60008000000 */
[----:B------:R-:W-:Y:S01]  /*0fc0*/  LEA R4, R4, UR4, 0x3 ;  /* 0x0000000404047c11 */ /* 0x000fe2000f8e18ff */
[----:B------:R-:W-:Y:S02]  /*0fd0*/  UMOV UR4, UR6 ;  /* 0x0000000600047c82 */ /* 0x000fe40008000000 */
[----:B-1----:R-:W-:-:S03]  /*0fe0*/  IMAD.WIDE.U32 R6, R3, R8, UR4 ;  /* 0x0000000403067e25 */ /* 0x002fc6000f8e0008 */
[----:B------:R-:W0:Y:S01]  /*0ff0*/  LDS.64 R4, [R4] ;  /* 0x0000000004047984 */ /* 0x000e220000000a00 */
[----:B--2---:R-:W-:-:S04]  /*1000*/  IMAD R3, R8, UR10, RZ ;  /* 0x0000000a08037c24 */ /* 0x004fc8000f8e02ff */
[----:B------:R-:W-:-:S04]  /*1010*/  IMAD.WIDE.U32 R6, R2, R3, R6 ;  /* 0x0000000302067225 */ /* 0x000fc800078e0006 */
[----:B------:R-:W-:-:S04]  /*1020*/  IMAD R3, R3, UR11, RZ ;  /* 0x0000000b03037c24 */ /* 0x000fc8000f8e02ff */
[----:B------:R-:W-:-:S03]  /*1030*/  IMAD.WIDE.U32 R6, R0, R3, R6 ;  /* 0x0000000300067225 */ /* 0x000fc600078e0006 */
[----:B---3--:R-:W-:-:S04]  /*1040*/  LEA R2, P0, R6, UR8, 0x3 ;  /* 0x0000000806027c11 */ /* 0x008fc8000f8018ff */
[----:B------:R-:W-:-:S05]  /*1050*/  LEA.HI.X R3, R6, UR9, R7, 0x3, P0 ;  /* 0x0000000906037c11 */ /* 0x000fca00080f1c07 */
[----:B0-----:R-:W-:Y:S01]  /*1060*/  STG.E.64 desc[UR32][R2.64], R4 ;  /* 0x0000000402007986 */ /* 0x001fe2000c101b20 */
[----:B------:R-:W-:Y:S05]  /*1070*/  EXIT ;  /* 0x000000000000794d */ /* 0x000fea0003800000 */
.L_x_8:
[----:B------:R-:W-:-:S00]  /*1080*/  BRA `(.L_x_8) ;  /* 0xfffffffc00fc7947 */ /* 0x000fc0000383ffff */
[----:B------:R-:W-:-:S00]  /*1090*/  NOP ;  /* 0x0000000000007918 */ /* 0x000fc00000000000 */
        /* <DEDUP_REMOVED lines=14> */
.L_x_9:


//--------------------- .nv.shared._Z11reduce_fluxjjjjjPKdS0_S0_S0_S0_S0_S0_S0_S0_S0_S0_S0_S0_S0_S0_S0_S0_S0_Pd --------------------------
	.section	.nv.shared._Z11reduce_fluxjjjjjPKdS0_S0_S0_S0_S0_S0_S0_S0_S0_S0_S0_S0_S0_S0_S0_S0_S0_Pd,"aw",@nobits
	.sectionflags	@""
	.align	16
	.zero		1024


//--------------------- .nv.shared.reserved.0     --------------------------
	.section	.nv.shared.reserved.0,"aw",@nobits
	.weak		__nv_reservedSMEM_offset_0_alias
	.size		__nv_reservedSMEM_offset_0_alias, 0, 64
	.other		__nv_reservedSMEM_offset_0_alias,@"STO_CUDA_RESERVED_SHARED STV_DEFAULT"
__nv_reservedSMEM_offset_0_alias:
	.zero		0
	.zero		64


//--------------------- .nv.constant0._Z11reduce_fluxjjjjjPKdS0_S0_S0_S0_S0_S0_S0_S0_S0_S0_S0_S0_S0_S0_S0_S0_S0_Pd --------------------------
	.section	.nv.constant0._Z11reduce_fluxjjjjjPKdS0_S0_S0_S0_S0_S0_S0_S0_S0_S0_S0_S0_S0_S0_S0_S0_S0_Pd,"a",@progbits
	.sectionflags	@""
	.align	4
.nv.constant0._Z11reduce_fluxjjjjjPKdS0_S0_S0_S0_S0_S0_S0_S0_S0_S0_S0_S0_S0_S0_S0_S0_S0_Pd:
	.zero		1072


//--------------------- SYMBOLS --------------------------

	.type		.nv.reservedSmem.offset0,@object
	.size		.nv.reservedSmem.offset0,0x4
	.type		.nv.reservedSmem.cap,@object
	.size		.nv.reservedSmem.cap,0x4
